	.headerflags	@"EF_CUDA_TEXMODE_UNIFIED EF_CUDA_64BIT_ADDRESS EF_CUDA_SM89 EF_CUDA_VIRTUAL_SM(EF_CUDA_SM89)"
	.elftype	@"ET_EXEC"


//--------------------- .nv.info                  --------------------------
	.section	.nv.info,"",@"SHT_CUDA_INFO"
	.align	4


	//----- nvinfo : EIATTR_REGCOUNT
	.align		4
        /*0000*/ 	.byte	0x04, 0x2f
        /*0002*/ 	.short	(.L_1 - .L_0)
	.align		4
.L_0:
        /*0004*/ 	.word	index@(triton_poi_fused__unsafe_view_clone_split_transpose_view_38)
        /*0008*/ 	.word	0x00000014


	//----- nvinfo : EIATTR_FRAME_SIZE
	.align		4
.L_1:
        /*000c*/ 	.byte	0x04, 0x11
        /*000e*/ 	.short	(.L_3 - .L_2)
	.align		4
.L_2:
        /*0010*/ 	.word	index@(triton_poi_fused__unsafe_view_clone_split_transpose_view_38)
        /*0014*/ 	.word	0x00000000


	//----- nvinfo : EIATTR_MIN_STACK_SIZE
	.align		4
.L_3:
        /*0018*/ 	.byte	0x04, 0x12
        /*001a*/ 	.short	(.L_5 - .L_4)
	.align		4
.L_4:
        /*001c*/ 	.word	index@(triton_poi_fused__unsafe_view_clone_split_transpose_view_38)
        /*0020*/ 	.word	0x00000000
.L_5:


//--------------------- .nv.info.triton_poi_fused__unsafe_view_clone_split_transpose_view_38 --------------------------
	.section	.nv.info.triton_poi_fused__unsafe_view_clone_split_transpose_view_38,"",@"SHT_CUDA_INFO"
	.sectionflags	@""
	.align	4


	//----- nvinfo : EIATTR_CUDA_API_VERSION
	.align		4
        /*0000*/ 	.byte	0x04, 0x37
        /*0002*/ 	.short	(.L_7 - .L_6)
.L_6:
        /*0004*/ 	.word	0x00000080


	//----- nvinfo : EIATTR_PARAM_CBANK
	.align		4
.L_7:
        /*0008*/ 	.byte	0x04, 0x0a
        /*000a*/ 	.short	(.L_9 - .L_8)
	.align		4
.L_8:
        /*000c*/ 	.word	index@(.nv.constant0.triton_poi_fused__unsafe_view_clone_split_transpose_view_38)
        /*0010*/ 	.short	0x0160
        /*0012*/ 	.short	0x0020


	//----- nvinfo : EIATTR_CBANK_PARAM_SIZE
	.align		4
.L_9:
        /*0014*/ 	.byte	0x03, 0x19
        /*0016*/ 	.short	0x0020


	//----- nvinfo : EIATTR_KPARAM_INFO
	.align		4
        /*0018*/ 	.byte	0x04, 0x17
        /*001a*/ 	.short	(.L_11 - .L_10)
.L_10:
        /*001c*/ 	.word	0x00000000
        /*0020*/ 	.short	0x0003
        /*0022*/ 	.short	0x0018
        /*0024*/ 	.byte	0x00, 0xf4, 0x21, 0x00


	//----- nvinfo : EIATTR_KPARAM_INFO
	.align		4
.L_11:
        /*0028*/ 	.byte	0x04, 0x17
        /*002a*/ 	.short	(.L_13 - .L_12)
.L_12:
        /*002c*/ 	.word	0x00000000
        /*0030*/ 	.short	0x0002
        /*0032*/ 	.short	0x0010
        /*0034*/ 	.byte	0x00, 0xf0, 0x11, 0x00


	//----- nvinfo : EIATTR_KPARAM_INFO
	.align		4
.L_13:
        /*0038*/ 	.byte	0x04, 0x17
        /*003a*/ 	.short	(.L_15 - .L_14)
.L_14:
        /*003c*/ 	.word	0x00000000
        /*0040*/ 	.short	0x0001
        /*0042*/ 	.short	0x0008
        /*0044*/ 	.byte	0x00, 0xf4, 0x21, 0x00


	//----- nvinfo : EIATTR_KPARAM_INFO
	.align		4
.L_15:
        /*0048*/ 	.byte	0x04, 0x17
        /*004a*/ 	.short	(.L_17 - .L_16)
.L_16:
        /*004c*/ 	.word	0x00000000
        /*0050*/ 	.short	0x0000
        /*0052*/ 	.short	0x0000
        /*0054*/ 	.byte	0x00, 0xf4, 0x21, 0x00


	//----- nvinfo : EIATTR_MAXREG_COUNT
	.align		4
.L_17:
        /*0058*/ 	.byte	0x03, 0x1b
        /*005a*/ 	.short	0x00ff


	//----- nvinfo : EIATTR_EXIT_INSTR_OFFSETS
	.align		4
        /*005c*/ 	.byte	0x04, 0x1c
        /*005e*/ 	.short	(.L_19 - .L_18)


	//   ....[0]....
.L_18:
        /*0060*/ 	.word	0x00000360


	//----- nvinfo : EIATTR_REQNTID
	.align		4
.L_19:
        /*0064*/ 	.byte	0x04, 0x10
        /*0066*/ 	.short	(.L_21 - .L_20)
.L_20:
        /*0068*/ 	.word	0x00000080
        /*006c*/ 	.word	0x00000001
        /*0070*/ 	.word	0x00000001
.L_21:


//--------------------- .nv.callgraph             --------------------------
	.section	.nv.callgraph,"",@"SHT_CUDA_CALLGRAPH"
	.align	4
	.sectionentsize	8
	.align		4
        /*0000*/ 	.word	0x00000000
	.align		4
        /*0004*/ 	.word	0xffffffff
	.align		4
        /*0008*/ 	.word	0x00000000
	.align		4
        /*000c*/ 	.word	0xfffffffe
	.align		4
        /*0010*/ 	.word	0x00000000
	.align		4
        /*0014*/ 	.word	0xfffffffd
	.align		4
        /*0018*/ 	.word	0x00000000
	.align		4
        /*001c*/ 	.word	0xfffffffc


//--------------------- .nv.rel.action            --------------------------
	.section	.nv.rel.action,"",@"SHT_CUDA_RELOCINFO"
	.align	8
	.sectionentsize	8
        /*0000*/ 	.byte	0x73, 0x00, 0x00, 0x00, 0x00, 0x00, 0x00, 0x00, 0x00, 0x00, 0x00, 0x11, 0x25, 0x00, 0x05, 0x36


//--------------------- .nv.constant0.triton_poi_fused__unsafe_view_clone_split_transpose_view_38 --------------------------
	.section	.nv.constant0.triton_poi_fused__unsafe_view_clone_split_transpose_view_38,"a",@progbits
	.sectionflags	@""
	.align	4
.nv.constant0.triton_poi_fused__unsafe_view_clone_split_transpose_view_38:
	.zero		384


//--------------------- .text.triton_poi_fused__unsafe_view_clone_split_transpose_view_38 --------------------------
	.section	.text.triton_poi_fused__unsafe_view_clone_split_transpose_view_38,"ax",@progbits
	.sectioninfo	@"SHI_REGISTERS=20"
	.align	128
        .global         triton_poi_fused__unsafe_view_clone_split_transpose_view_38
        .type           triton_poi_fused__unsafe_view_clone_split_transpose_view_38,@function
        .size           triton_poi_fused__unsafe_view_clone_split_transpose_view_38,(.L_x_1 - triton_poi_fused__unsafe_view_clone_split_transpose_view_38)
        .other          triton_poi_fused__unsafe_view_clone_split_transpose_view_38,@"STO_CUDA_ENTRY STV_DEFAULT"
triton_poi_fused__unsafe_view_clone_split_transpose_view_38:
.text.triton_poi_fused__unsafe_view_clone_split_transpose_view_38:
[----:B------:R-:W-:Y:S02]  /*0000*/  IMAD.MOV.U32 R1, RZ, RZ, c[0x0][0x28] ;  /* 0x00000a00ff017624 */ /* 0x000fe400078e00ff */
[----:B------:R-:W0:Y:S01]  /*0010*/  S2R R0, SR_TID.X ;  /* 0x0000000000007919 */ /* 0x000e220000002100 */
[----:B------:R-:W-:Y:S01]  /*0020*/  IMAD.MOV.U32 R17, RZ, RZ, 0x4 ;  /* 0x00000004ff117424 */ /* 0x000fe200078e00ff */
[----:B------:R-:W-:Y:S02]  /*0030*/  ULDC.64 UR4, c[0x0][0x118] ;  /* 0x0000460000047ab9 */ /* 0x000fe40000000a00 */
[----:B------:R-:W1:Y:S01]  /*0040*/  S2R R5, SR_CTAID.X ;  /* 0x0000000000057919 */ /* 0x000e620000002500 */
[----:B0-----:R-:W-:Y:S01]  /*0050*/  IMAD.SHL.U32 R0, R0, 0x4, RZ ;  /* 0x0000000400007824 */ /* 0x001fe200078e00ff */
[----:B-1----:R-:W-:-:S04]  /*0060*/  SHF.R.S32.HI R3, RZ, 0x15, R5 ;  /* 0x00000015ff037819 */ /* 0x002fc80000011405 */
[----:B------:R-:W-:Y:S02]  /*0070*/  LOP3.LUT R0, R0, 0x1fc, RZ, 0xc0, !PT ;  /* 0x000001fc00007812 */ /* 0x000fe400078ec0ff */
[----:B------:R-:W-:-:S03]  /*0080*/  SGXT R3, R3, 0x1 ;  /* 0x000000010303781a */ /* 0x000fc60000000200 */
[----:B------:R-:W-:-:S05]  /*0090*/  IMAD R0, R5, 0x400, R0 ;  /* 0x0000040005007824 */ /* 0x000fca00078e0200 */
[----:B------:R-:W-:Y:S02]  /*00a0*/  IADD3 R2, R0, 0x200, RZ ;  /* 0x0000020000027810 */ /* 0x000fe40007ffe0ff */
[C---:B------:R-:W-:Y:S02]  /*00b0*/  LEA.HI R4, R3.reuse, R0, RZ, 0x6 ;  /* 0x0000000003047211 */ /* 0x040fe400078f30ff */
[C---:B------:R-:W-:Y:S02]  /*00c0*/  LEA.HI R7, R3.reuse, R2, RZ, 0xe ;  /* 0x0000000203077211 */ /* 0x040fe400078f70ff */
[----:B------:R-:W-:Y:S02]  /*00d0*/  LEA.HI R6, R3, R0, RZ, 0xe ;  /* 0x0000000003067211 */ /* 0x000fe400078f70ff */
[----:B------:R-:W-:Y:S02]  /*00e0*/  LOP3.LUT R5, R4, 0xffffffc0, RZ, 0xc0, !PT ;  /* 0xffffffc004057812 */ /* 0x000fe400078ec0ff */
[----:B------:R-:W-:-:S02]  /*00f0*/  SHF.R.U32.HI R8, RZ, 0xe, R7 ;  /* 0x0000000eff087819 */ /* 0x000fc40000011607 */
[----:B------:R-:W-:Y:S01]  /*0100*/  SHF.R.U32.HI R6, RZ, 0xe, R6 ;  /* 0x0000000eff067819 */ /* 0x000fe20000011606 */
[----:B------:R-:W-:Y:S01]  /*0110*/  IMAD.IADD R5, R0, 0x1, -R5 ;  /* 0x0000000100057824 */ /* 0x000fe200078e0a05 */
[C---:B------:R-:W-:Y:S02]  /*0120*/  LEA.HI R7, R3.reuse, R0, RZ, 0xc ;  /* 0x0000000003077211 */ /* 0x040fe400078f60ff */
[CC--:B------:R-:W-:Y:S01]  /*0130*/  LEA.HI R9, R3.reuse, R2.reuse, RZ, 0xc ;  /* 0x0000000203097211 */ /* 0x0c0fe200078f60ff */
[--C-:B------:R-:W-:Y:S01]  /*0140*/  IMAD R12, R6, 0xc000, R5.reuse ;  /* 0x0000c000060c7824 */ /* 0x100fe200078e0205 */
[----:B------:R-:W-:Y:S01]  /*0150*/  LEA.HI R10, R3, R2, RZ, 0x6 ;  /* 0x00000002030a7211 */ /* 0x000fe200078f30ff */
[----:B------:R-:W-:Y:S01]  /*0160*/  IMAD R11, R8, 0xc000, R5 ;  /* 0x0000c000080b7824 */ /* 0x000fe200078e0205 */
[--C-:B------:R-:W-:Y:S02]  /*0170*/  SHF.R.S32.HI R2, RZ, 0xc, R7.reuse ;  /* 0x0000000cff027819 */ /* 0x100fe40000011407 */
[----:B------:R-:W-:-:S02]  /*0180*/  SHF.R.S32.HI R7, RZ, 0x1f, R7 ;  /* 0x0000001fff077819 */ /* 0x000fc40000011407 */
[--C-:B------:R-:W-:Y:S02]  /*0190*/  SHF.R.S32.HI R5, RZ, 0xc, R9.reuse ;  /* 0x0000000cff057819 */ /* 0x100fe40000011409 */
[----:B------:R-:W-:Y:S02]  /*01a0*/  SHF.R.S32.HI R8, RZ, 0x1f, R9 ;  /* 0x0000001fff087819 */ /* 0x000fe40000011409 */
[--C-:B------:R-:W-:Y:S02]  /*01b0*/  SHF.R.S32.HI R3, RZ, 0x6, R4.reuse ;  /* 0x00000006ff037819 */ /* 0x100fe40000011404 */
[----:B------:R-:W-:Y:S02]  /*01c0*/  SHF.R.S32.HI R4, RZ, 0x1f, R4 ;  /* 0x0000001fff047819 */ /* 0x000fe40000011404 */
[----:B------:R-:W-:Y:S02]  /*01d0*/  LEA.HI R7, R7, R2, RZ, 0x2 ;  /* 0x0000000207077211 */ /* 0x000fe400078f10ff */
[----:B------:R-:W-:-:S02]  /*01e0*/  SHF.R.S32.HI R6, RZ, 0x6, R10 ;  /* 0x00000006ff067819 */ /* 0x000fc4000001140a */
[----:B------:R-:W-:Y:S02]  /*01f0*/  SHF.R.S32.HI R9, RZ, 0x1f, R10 ;  /* 0x0000001fff097819 */ /* 0x000fe4000001140a */
[----:B------:R-:W-:Y:S02]  /*0200*/  LEA.HI R8, R8, R5, RZ, 0x2 ;  /* 0x0000000508087211 */ /* 0x000fe400078f10ff */
[----:B------:R-:W-:Y:S02]  /*0210*/  LEA.HI R4, R4, R3, RZ, 0x6 ;  /* 0x0000000304047211 */ /* 0x000fe400078f30ff */
[----:B------:R-:W-:Y:S02]  /*0220*/  LOP3.LUT R7, R7, 0x3fffffc, RZ, 0xc0, !PT ;  /* 0x03fffffc07077812 */ /* 0x000fe400078ec0ff */
[----:B------:R-:W-:Y:S02]  /*0230*/  LEA.HI R9, R9, R6, RZ, 0x6 ;  /* 0x0000000609097211 */ /* 0x000fe400078f30ff */
[----:B------:R-:W-:Y:S01]  /*0240*/  LOP3.LUT R8, R8, 0x3fffffc, RZ, 0xc0, !PT ;  /* 0x03fffffc08087812 */ /* 0x000fe200078ec0ff */
[----:B------:R-:W-:Y:S01]  /*0250*/  IMAD.IADD R7, R2, 0x1, -R7 ;  /* 0x0000000102077824 */ /* 0x000fe200078e0a07 */
[----:B------:R-:W-:-:S02]  /*0260*/  LOP3.LUT R4, R4, 0xffffc0, RZ, 0xc0, !PT ;  /* 0x00ffffc004047812 */ /* 0x000fc400078ec0ff */
[----:B------:R-:W-:Y:S01]  /*0270*/  LOP3.LUT R9, R9, 0xffffc0, RZ, 0xc0, !PT ;  /* 0x00ffffc009097812 */ /* 0x000fe200078ec0ff */
[----:B------:R-:W-:Y:S02]  /*0280*/  IMAD.IADD R8, R5, 0x1, -R8 ;  /* 0x0000000105087824 */ /* 0x000fe400078e0a08 */
[----:B------:R-:W-:Y:S02]  /*0290*/  IMAD.IADD R4, R3, 0x1, -R4 ;  /* 0x0000000103047824 */ /* 0x000fe400078e0a04 */
[----:B------:R-:W-:Y:S02]  /*02a0*/  IMAD R7, R7, 0x40, R12 ;  /* 0x0000004007077824 */ /* 0x000fe400078e020c */
[----:B------:R-:W-:Y:S02]  /*02b0*/  IMAD.IADD R9, R6, 0x1, -R9 ;  /* 0x0000000106097824 */ /* 0x000fe400078e0a09 */
[----:B------:R-:W-:Y:S02]  /*02c0*/  IMAD R8, R8, 0x40, R11 ;  /* 0x0000004008087824 */ /* 0x000fe400078e020b */
[----:B------:R-:W-:-:S02]  /*02d0*/  IMAD R2, R4, 0x300, R7 ;  /* 0x0000030004027824 */ /* 0x000fc400078e0207 */
[----:B------:R-:W-:Y:S02]  /*02e0*/  IMAD R4, R9, 0x300, R8 ;  /* 0x0000030009047824 */ /* 0x000fe400078e0208 */
[----:B------:R-:W-:-:S04]  /*02f0*/  IMAD.WIDE R2, R2, R17, c[0x0][0x160] ;  /* 0x0000580002027625 */ /* 0x000fc800078e0211 */
[-C--:B------:R-:W-:Y:S01]  /*0300*/  IMAD.WIDE R4, R4, R17.reuse, c[0x0][0x160] ;  /* 0x0000580004047625 */ /* 0x080fe200078e0211 */
[----:B------:R-:W2:Y:S04]  /*0310*/  LDG.E.128 R8, [R2.64] ;  /* 0x0000000402087981 */ /* 0x000ea8000c1e1d00 */
[----:B------:R-:W3:Y:S01]  /*0320*/  LDG.E.128 R12, [R4.64] ;  /* 0x00000004040c7981 */ /* 0x000ee2000c1e1d00 */
[----:B------:R-:W-:-:S05]  /*0330*/  IMAD.WIDE R6, R0, R17, c[0x0][0x168] ;  /* 0x00005a0000067625 */ /* 0x000fca00078e0211 */
[----:B--2---:R-:W-:Y:S04]  /*0340*/  STG.E.128 [R6.64], R8 ;  /* 0x0000000806007986 */ /* 0x004fe8000c101d04 */
[----:B---3--:R-:W-:Y:S01]  /*0350*/  STG.E.128 [R6.64+0x800], R12 ;  /* 0x0008000c06007986 */ /* 0x008fe2000c101d04 */
[----:B------:R-:W-:Y:S05]  /*0360*/  EXIT ;  /* 0x000000000000794d */ /* 0x000fea0003800000 */
.L_x_0:
[----:B------:R-:W-:-:S00]  /*0370*/  BRA `(.L_x_0) ;  /* 0xfffffff000007947 */ /* 0x000fc0000383ffff */
[----:B------:R-:W-:-:S00]  /*0380*/  NOP ;  /* 0x0000000000007918 */ /* 0x000fc00000000000 */
[----:B------:R-:W-:-:S00]  /*0390*/  NOP ;  /* 0x0000000000007918 */ /* 0x000fc00000000000 */
[----:B------:R-:W-:-:S00]  /*03a0*/  NOP ;  /* 0x0000000000007918 */ /* 0x000fc00000000000 */
[----:B------:R-:W-:-:S00]  /*03b0*/  NOP ;  /* 0x0000000000007918 */ /* 0x000fc00000000000 */
[----:B------:R-:W-:-:S00]  /*03c0*/  NOP ;  /* 0x0000000000007918 */ /* 0x000fc00000000000 */
[----:B------:R-:W-:-:S00]  /*03d0*/  NOP ;  /* 0x0000000000007918 */ /* 0x000fc00000000000 */
[----:B------:R-:W-:-:S00]  /*03e0*/  NOP ;  /* 0x0000000000007918 */ /* 0x000fc00000000000 */
[----:B------:R-:W-:-:S00]  /*03f0*/  NOP ;  /* 0x0000000000007918 */ /* 0x000fc00000000000 */
.L_x_1:
